	.headerflags	@"EF_CUDA_TEXMODE_UNIFIED EF_CUDA_64BIT_ADDRESS EF_CUDA_ACCELERATORS EF_CUDA_SM90 EF_CUDA_VIRTUAL_SM(EF_CUDA_SM90)"
	.elftype	@"ET_EXEC"


//--------------------- .nv.info                  --------------------------
	.section	.nv.info,"",@"SHT_CUDA_INFO"
	.align	4


	//----- nvinfo : EIATTR_REGCOUNT
	.align		4
        /*0000*/ 	.byte	0x04, 0x2f
        /*0002*/ 	.short	(.L_3 - .L_2)
	.align		4
.L_2:
        /*0004*/ 	.word	index@(triton_poi_fused__native_batch_norm_legit_no_training_add_17)
        /*0008*/ 	.word	0x00000014


	//----- nvinfo : EIATTR_MIN_STACK_SIZE
	.align		4
.L_3:
        /*000c*/ 	.byte	0x04, 0x12
        /*000e*/ 	.short	(.L_5 - .L_4)
	.align		4
.L_4:
        /*0010*/ 	.word	index@(triton_poi_fused__native_batch_norm_legit_no_training_add_17)
        /*0014*/ 	.word	0x00000000


	//----- nvinfo : EIATTR_FRAME_SIZE
	.align		4
.L_5:
        /*0018*/ 	.byte	0x04, 0x11
        /*001a*/ 	.short	(.L_7 - .L_6)
	.align		4
.L_6:
        /*001c*/ 	.word	index@(triton_poi_fused__native_batch_norm_legit_no_training_add_17)
        /*0020*/ 	.word	0x00000000


	//----- nvinfo : EIATTR_MIN_STACK_SIZE
	.align		4
.L_7:
        /*0024*/ 	.byte	0x04, 0x12
        /*0026*/ 	.short	(.L_9 - .L_8)
	.align		4
.L_8:
        /*0028*/ 	.word	index@(triton_poi_fused__native_batch_norm_legit_no_training_add_17)
        /*002c*/ 	.word	0x00000000
.L_9:


//--------------------- .nv.info.triton_poi_fused__native_batch_norm_legit_no_training_add_17 --------------------------
	.section	.nv.info.triton_poi_fused__native_batch_norm_legit_no_training_add_17,"",@"SHT_CUDA_INFO"
	.sectionflags	@""
	.align	4


	//----- nvinfo : EIATTR_CUDA_API_VERSION
	.align		4
        /*0000*/ 	.byte	0x04, 0x37
        /*0002*/ 	.short	(.L_11 - .L_10)
.L_10:
        /*0004*/ 	.word	0x0000007c


	//----- nvinfo : EIATTR_KPARAM_INFO
	.align		4
.L_11:
        /*0008*/ 	.byte	0x04, 0x17
        /*000a*/ 	.short	(.L_13 - .L_12)
.L_12:
        /*000c*/ 	.word	0x00000000
        /*0010*/ 	.short	0x0006
        /*0012*/ 	.short	0x0030
        /*0014*/ 	.byte	0x00, 0xf0, 0x11, 0x00


	//----- nvinfo : EIATTR_KPARAM_INFO
	.align		4
.L_13:
        /*0018*/ 	.byte	0x04, 0x17
        /*001a*/ 	.short	(.L_15 - .L_14)
.L_14:
        /*001c*/ 	.word	0x00000000
        /*0020*/ 	.short	0x0005
        /*0022*/ 	.short	0x0028
        /*0024*/ 	.byte	0x00, 0xf4, 0x21, 0x00


	//----- nvinfo : EIATTR_KPARAM_INFO
	.align		4
.L_15:
        /*0028*/ 	.byte	0x04, 0x17
        /*002a*/ 	.short	(.L_17 - .L_16)
.L_16:
        /*002c*/ 	.word	0x00000000
        /*0030*/ 	.short	0x0004
        /*0032*/ 	.short	0x0020
        /*0034*/ 	.byte	0x00, 0xf4, 0x21, 0x00


	//----- nvinfo : EIATTR_KPARAM_INFO
	.align		4
.L_17:
        /*0038*/ 	.byte	0x04, 0x17
        /*003a*/ 	.short	(.L_19 - .L_18)
.L_18:
        /*003c*/ 	.word	0x00000000
        /*0040*/ 	.short	0x0003
        /*0042*/ 	.short	0x0018
        /*0044*/ 	.byte	0x00, 0xf4, 0x21, 0x00


	//----- nvinfo : EIATTR_KPARAM_INFO
	.align		4
.L_19:
        /*0048*/ 	.byte	0x04, 0x17
        /*004a*/ 	.short	(.L_21 - .L_20)
.L_20:
        /*004c*/ 	.word	0x00000000
        /*0050*/ 	.short	0x0002
        /*0052*/ 	.short	0x0010
        /*0054*/ 	.byte	0x00, 0xf4, 0x21, 0x00


	//----- nvinfo : EIATTR_KPARAM_INFO
	.align		4
.L_21:
        /*0058*/ 	.byte	0x04, 0x17
        /*005a*/ 	.short	(.L_23 - .L_22)
.L_22:
        /*005c*/ 	.word	0x00000000
        /*0060*/ 	.short	0x0001
        /*0062*/ 	.short	0x0008
        /*0064*/ 	.byte	0x00, 0xf4, 0x21, 0x00


	//----- nvinfo : EIATTR_KPARAM_INFO
	.align		4
.L_23:
        /*0068*/ 	.byte	0x04, 0x17
        /*006a*/ 	.short	(.L_25 - .L_24)
.L_24:
        /*006c*/ 	.word	0x00000000
        /*0070*/ 	.short	0x0000
        /*0072*/ 	.short	0x0000
        /*0074*/ 	.byte	0x00, 0xf4, 0x21, 0x00


	//----- nvinfo : EIATTR_SPARSE_MMA_MASK
	.align		4
.L_25:
        /*0078*/ 	.byte	0x03, 0x50
        /*007a*/ 	.short	0x0000


	//----- nvinfo : EIATTR_MAXREG_COUNT
	.align		4
        /*007c*/ 	.byte	0x03, 0x1b
        /*007e*/ 	.short	0x00ff


	//----- nvinfo : EIATTR_EXIT_INSTR_OFFSETS
	.align		4
        /*0080*/ 	.byte	0x04, 0x1c
        /*0082*/ 	.short	(.L_27 - .L_26)


	//   ....[0]....
.L_26:
        /*0084*/ 	.word	0x000003c0


	//----- nvinfo : EIATTR_REQNTID
	.align		4
.L_27:
        /*0088*/ 	.byte	0x04, 0x10
        /*008a*/ 	.short	(.L_29 - .L_28)
.L_28:
        /*008c*/ 	.word	0x00000080
        /*0090*/ 	.word	0x00000001
        /*0094*/ 	.word	0x00000001


	//----- nvinfo : EIATTR_CBANK_PARAM_SIZE
	.align		4
.L_29:
        /*0098*/ 	.byte	0x03, 0x19
        /*009a*/ 	.short	0x0034


	//----- nvinfo : EIATTR_PARAM_CBANK
	.align		4
        /*009c*/ 	.byte	0x04, 0x0a
        /*009e*/ 	.short	(.L_31 - .L_30)
	.align		4
.L_30:
        /*00a0*/ 	.word	index@(.nv.constant0.triton_poi_fused__native_batch_norm_legit_no_training_add_17)
        /*00a4*/ 	.short	0x0210
        /*00a6*/ 	.short	0x0034


	//----- nvinfo : EIATTR_SW_WAR
	.align		4
.L_31:
        /*00a8*/ 	.byte	0x04, 0x36
        /*00aa*/ 	.short	(.L_33 - .L_32)
.L_32:
        /*00ac*/ 	.word	0x00000008
.L_33:


//--------------------- .nv.callgraph             --------------------------
	.section	.nv.callgraph,"",@"SHT_CUDA_CALLGRAPH"
	.align	4
	.sectionentsize	8
	.align		4
        /*0000*/ 	.word	0x00000000
	.align		4
        /*0004*/ 	.word	0xffffffff
	.align		4
        /*0008*/ 	.word	0x00000000
	.align		4
        /*000c*/ 	.word	0xfffffffe
	.align		4
        /*0010*/ 	.word	0x00000000
	.align		4
        /*0014*/ 	.word	0xfffffffd
	.align		4
        /*0018*/ 	.word	0x00000000
	.align		4
        /*001c*/ 	.word	0xfffffffc


//--------------------- .nv.constant4             --------------------------
	.section	.nv.constant4,"a",@progbits
	.align	8
	.align		8
.nv.constant4:
        /*0000*/ 	.dword	_$_str
	.align		8
        /*0008*/ 	.dword	_$_str_$_2


//--------------------- .text.triton_poi_fused__native_batch_norm_legit_no_training_add_17 --------------------------
	.section	.text.triton_poi_fused__native_batch_norm_legit_no_training_add_17,"ax",@progbits
	.align	128
        .global         triton_poi_fused__native_batch_norm_legit_no_training_add_17
        .type           triton_poi_fused__native_batch_norm_legit_no_training_add_17,@function
        .size           triton_poi_fused__native_batch_norm_legit_no_training_add_17,(.L_x_1 - triton_poi_fused__native_batch_norm_legit_no_training_add_17)
        .other          triton_poi_fused__native_batch_norm_legit_no_training_add_17,@"STO_CUDA_ENTRY STV_DEFAULT"
triton_poi_fused__native_batch_norm_legit_no_training_add_17:
.text.triton_poi_fused__native_batch_norm_legit_no_training_add_17:
[----:B------:R-:W-:Y:S01]  /*0000*/  LDC R1, c[0x0][0x28] ;  /* 0x00000a00ff017b82 */ /* 0x000fe20000000800 */
[----:B------:R-:W1:Y:S07]  /*0010*/  S2R R0, SR_TID.X ;  /* 0x0000000000007919 */ /* 0x000e6e0000002100 */
[----:B------:R-:W2:Y:S01]  /*0020*/  LDC.64 R2, c[0x0][0x228] ;  /* 0x00008a00ff027b82 */ /* 0x000ea20000000a00 */
[----:B------:R-:W-:Y:S01]  /*0030*/  ULDC.64 UR4, c[0x0][0x208] ;  /* 0x0000820000047ab9 */ /* 0x000fe20000000a00 */
[----:B------:R-:W3:Y:S06]  /*0040*/  S2R R7, SR_CTAID.X ;  /* 0x0000000000077919 */ /* 0x000eec0000002500 */
[----:B------:R-:W4:Y:S08]  /*0050*/  LDC.64 R10, c[0x0][0x230] ;  /* 0x00008c00ff0a7b82 */ /* 0x000f300000000a00 */
[----:B------:R-:W5:Y:S08]  /*0060*/  LDC.64 R14, c[0x0][0x238] ;  /* 0x00008e00ff0e7b82 */ /* 0x000f700000000a00 */
[----:B------:R-:W4:Y:S01]  /*0070*/  LDC.64 R8, c[0x0][0x210] ;  /* 0x00008400ff087b82 */ /* 0x000f220000000a00 */
[----:B-1----:R-:W-:-:S02]  /*0080*/  SHF.L.U32 R0, R0, 0x1, RZ ;  /* 0x0000000100007819 */ /* 0x002fc400000006ff */
[----:B---3--:R-:W-:Y:S02]  /*0090*/  SHF.R.S32.HI R5, RZ, 0x17, R7 ;  /* 0x00000017ff057819 */ /* 0x008fe40000011407 */
[----:B------:R-:W-:Y:S02]  /*00a0*/  LOP3.LUT R0, R0, 0xfe, RZ, 0xc0, !PT ;  /* 0x000000fe00007812 */ /* 0x000fe400078ec0ff */
[----:B------:R-:W-:Y:S02]  /*00b0*/  SGXT R5, R5, 0x1 ;  /* 0x000000010505781a */ /* 0x000fe40000000200 */
[----:B------:R-:W-:Y:S02]  /*00c0*/  LEA R0, R7, R0, 0x8 ;  /* 0x0000000007007211 */ /* 0x000fe400078e40ff */
[----:B------:R-:W1:Y:S02]  /*00d0*/  LDC.64 R6, c[0x0][0x220] ;  /* 0x00008800ff067b82 */ /* 0x000e640000000a00 */
[----:B------:R-:W-:-:S04]  /*00e0*/  LEA.HI R5, R5, R0, RZ, 0x5 ;  /* 0x0000000005057211 */ /* 0x000fc800078f28ff */
[----:B------:R-:W-:-:S04]  /*00f0*/  LOP3.LUT R5, R5, 0xffffffe0, RZ, 0xc0, !PT ;  /* 0xffffffe005057812 */ /* 0x000fc800078ec0ff */
[----:B------:R-:W-:Y:S02]  /*0100*/  IADD3 R13, R0, -R5, RZ ;  /* 0x80000005000d7210 */ /* 0x000fe40007ffe0ff */
[----:B------:R-:W3:Y:S03]  /*0110*/  LDC.64 R4, c[0x0][0x218] ;  /* 0x00008600ff047b82 */ /* 0x000ee60000000a00 */
[----:B--2---:R-:W-:-:S06]  /*0120*/  IMAD.WIDE R2, R13, 0x4, R2 ;  /* 0x000000040d027825 */ /* 0x004fcc00078e0202 */
[----:B------:R-:W2:Y:S01]  /*0130*/  LDG.E.EL.64 R2, desc[UR4][R2.64] ;  /* 0x0000000402027981 */ /* 0x000ea2000c2e1b00 */
[----:B-1----:R-:W-:-:S04]  /*0140*/  IMAD.WIDE R6, R13, 0x4, R6 ;  /* 0x000000040d067825 */ /* 0x002fc800078e0206 */
[C---:B----4-:R-:W-:Y:S02]  /*0150*/  IMAD.WIDE R10, R13.reuse, 0x4, R10 ;  /* 0x000000040d0a7825 */ /* 0x050fe400078e020a */
[----:B------:R-:W4:Y:S02]  /*0160*/  LDG.E.EL.64 R6, desc[UR4][R6.64] ;  /* 0x0000000406067981 */ /* 0x000f24000c2e1b00 */
[----:B-----5:R-:W-:Y:S02]  /*0170*/  IMAD.WIDE R14, R13, 0x4, R14 ;  /* 0x000000040d0e7825 */ /* 0x020fe400078e020e */
[----:B------:R-:W5:Y:S02]  /*0180*/  LDG.E.EL.64 R10, desc[UR4][R10.64] ;  /* 0x000000040a0a7981 */ /* 0x000f64000c2e1b00 */
[C---:B---3--:R-:W-:Y:S02]  /*0190*/  IMAD.WIDE R4, R0.reuse, 0x4, R4 ;  /* 0x0000000400047825 */ /* 0x048fe400078e0204 */
[----:B------:R-:W5:Y:S04]  /*01a0*/  LDG.E.EL.64 R14, desc[UR4][R14.64] ;  /* 0x000000040e0e7981 */ /* 0x000f68000c2e1b00 */
[----:B------:R-:W4:Y:S01]  /*01b0*/  LDG.E.64 R4, desc[UR4][R4.64] ;  /* 0x0000000404047981 */ /* 0x000f22000c1e1b00 */
[----:B0-----:R-:W-:-:S05]  /*01c0*/  IMAD.WIDE R8, R0, 0x4, R8 ;  /* 0x0000000400087825 */ /* 0x001fca00078e0208 */
[----:B------:R-:W3:Y:S01]  /*01d0*/  LDG.E.64 R12, desc[UR4][R8.64] ;  /* 0x00000004080c7981 */ /* 0x000ee2000c1e1b00 */
[----:B------:R-:W-:Y:S01]  /*01e0*/  HFMA2.MMA R17, -RZ, RZ, 1.625, 0 ;  /* 0x3e800000ff117435 */ /* 0x000fe200000001ff */
[----:B--2---:R-:W-:Y:S01]  /*01f0*/  FADD R2, R2, 9.9999997473787516356e-06 ;  /* 0x3727c5ac02027421 */ /* 0x004fe20000000000 */
[----:B------:R-:W-:-:S03]  /*0200*/  FADD R3, R3, 9.9999997473787516356e-06 ;  /* 0x3727c5ac03037421 */ /* 0x000fc60000000000 */
[----:B------:R-:W0:Y:S08]  /*0210*/  MUFU.SQRT R0, R2 ;  /* 0x0000000200007308 */ /* 0x000e300000002000 */
[----:B------:R-:W1:Y:S01]  /*0220*/  MUFU.SQRT R16, R3 ;  /* 0x0000000300107308 */ /* 0x000e620000002000 */
[C---:B0-----:R-:W-:Y:S02]  /*0230*/  FSETP.GT.AND P0, PT, R0.reuse, 8.50705917302346158658e+37, PT ;  /* 0x7e8000000000780b */ /* 0x041fe40003f04000 */
[----:B------:R-:W-:-:S02]  /*0240*/  FSETP.GEU.AND P2, PT, R0, 1.175494350822287508e-38, PT ;  /* 0x008000000000780b */ /* 0x000fc40003f4e000 */
[C---:B-1----:R-:W-:Y:S02]  /*0250*/  FSETP.GT.AND P1, PT, R16.reuse, 8.50705917302346158658e+37, PT ;  /* 0x7e8000001000780b */ /* 0x042fe40003f24000 */
[----:B------:R-:W-:-:S07]  /*0260*/  FSETP.GEU.AND P3, PT, R16, 1.175494350822287508e-38, PT ;  /* 0x008000001000780b */ /* 0x000fce0003f6e000 */
[----:B------:R-:W-:-:S04]  /*0270*/  @P0 FMUL R0, R0, 0.25 ;  /* 0x3e80000000000820 */ /* 0x000fc80000400000 */
[----:B------:R-:W-:Y:S01]  /*0280*/  @!P2 FMUL R0, R0, 16777216 ;  /* 0x4b8000000000a820 */ /* 0x000fe20000400000 */
[----:B------:R-:W-:-:S04]  /*0290*/  @P1 FMUL R16, R16, 0.25 ;  /* 0x3e80000010101820 */ /* 0x000fc80000400000 */
[----:B------:R-:W-:Y:S01]  /*02a0*/  @!P3 FMUL R16, R16, 16777216 ;  /* 0x4b8000001010b820 */ /* 0x000fe20000400000 */
[----:B------:R-:W0:Y:S01]  /*02b0*/  MUFU.RCP R0, R0 ;  /* 0x0000000000007308 */ /* 0x000e220000001000 */
[----:B------:R-:W-:-:S07]  /*02c0*/  FSEL R3, R17, 1, P0 ;  /* 0x3f80000011037808 */ /* 0x000fce0000000000 */
[----:B------:R-:W1:Y:S01]  /*02d0*/  MUFU.RCP R16, R16 ;  /* 0x0000001000107308 */ /* 0x000e620000001000 */
[----:B------:R-:W-:Y:S01]  /*02e0*/  FSEL R17, R17, 1, P1 ;  /* 0x3f80000011117808 */ /* 0x000fe20000800000 */
[----:B------:R-:W-:-:S04]  /*02f0*/  @!P2 FMUL R3, R3, 16777216 ;  /* 0x4b8000000303a820 */ /* 0x000fc80000400000 */
[----:B------:R-:W-:Y:S01]  /*0300*/  @!P3 FMUL R17, R17, 16777216 ;  /* 0x4b8000001111b820 */ /* 0x000fe20000400000 */
[----:B0-----:R-:W-:Y:S01]  /*0310*/  FMUL R3, R0, R3 ;  /* 0x0000000300037220 */ /* 0x001fe20000400000 */
[----:B----4-:R-:W-:Y:S01]  /*0320*/  FADD R5, R5, -R7 ;  /* 0x8000000705057221 */ /* 0x010fe20000000000 */
[----:B------:R-:W-:Y:S01]  /*0330*/  FADD R4, R4, -R6 ;  /* 0x8000000604047221 */ /* 0x000fe20000000000 */
[----:B-1----:R-:W-:-:S03]  /*0340*/  FMUL R0, R16, R17 ;  /* 0x0000001110007220 */ /* 0x002fc60000400000 */
[----:B------:R-:W-:Y:S01]  /*0350*/  FMUL R3, R4, R3 ;  /* 0x0000000304037220 */ /* 0x000fe20000400000 */
[----:B------:R-:W-:-:S03]  /*0360*/  FMUL R0, R5, R0 ;  /* 0x0000000005007220 */ /* 0x000fc60000400000 */
[----:B-----5:R-:W-:Y:S01]  /*0370*/  FFMA R3, R10, R3, R14 ;  /* 0x000000030a037223 */ /* 0x020fe2000000000e */
[----:B------:R-:W-:-:S03]  /*0380*/  FFMA R0, R11, R0, R15 ;  /* 0x000000000b007223 */ /* 0x000fc6000000000f */
[----:B---3--:R-:W-:Y:S01]  /*0390*/  FADD R12, R12, R3 ;  /* 0x000000030c0c7221 */ /* 0x008fe20000000000 */
[----:B------:R-:W-:-:S05]  /*03a0*/  FADD R13, R13, R0 ;  /* 0x000000000d0d7221 */ /* 0x000fca0000000000 */
[----:B------:R-:W-:Y:S01]  /*03b0*/  STG.E.64 desc[UR4][R8.64], R12 ;  /* 0x0000000c08007986 */ /* 0x000fe2000c101b04 */
[----:B------:R-:W-:Y:S05]  /*03c0*/  EXIT ;  /* 0x000000000000794d */ /* 0x000fea0003800000 */
.L_x_0:
[----:B------:R-:W-:-:S00]  /*03d0*/  BRA `(.L_x_0) ;  /* 0xfffffffc00fc7947 */ /* 0x000fc0000383ffff */
[----:B------:R-:W-:-:S00]  /*03e0*/  NOP ;  /* 0x0000000000007918 */ /* 0x000fc00000000000 */
        /* <DEDUP_REMOVED lines=9> */
.L_x_1:


//--------------------- .nv.global.init           --------------------------
	.section	.nv.global.init,"aw",@progbits
.nv.global.init:
	.type		_$_str,@object
	.size		_$_str,(_$_str_$_2 - _$_str)
_$_str:
        /*0000*/ 	.byte	0x5f, 0x5f, 0x43, 0x55, 0x44, 0x41, 0x5f, 0x46, 0x54, 0x5a, 0x00
	.type		_$_str_$_2,@object
	.size		_$_str_$_2,(.L_1 - _$_str_$_2)
_$_str_$_2:
        /*000b*/ 	.byte	0x5f, 0x5f, 0x43, 0x55, 0x44, 0x41, 0x5f, 0x50, 0x52, 0x45, 0x43, 0x5f, 0x53, 0x51, 0x52, 0x54
        /*001b*/ 	.byte	0x00
.L_1:


//--------------------- .nv.constant0.triton_poi_fused__native_batch_norm_legit_no_training_add_17 --------------------------
	.section	.nv.constant0.triton_poi_fused__native_batch_norm_legit_no_training_add_17,"a",@progbits
	.sectionflags	@""
	.align	4
.nv.constant0.triton_poi_fused__native_batch_norm_legit_no_training_add_17:
	.zero		580
